	.headerflags	@"EF_CUDA_TEXMODE_UNIFIED EF_CUDA_64BIT_ADDRESS EF_CUDA_ACCELERATORS EF_CUDA_SM90 EF_CUDA_VIRTUAL_SM(EF_CUDA_SM90)"
	.elftype	@"ET_EXEC"


//--------------------- .nv.info                  --------------------------
	.section	.nv.info,"",@"SHT_CUDA_INFO"
	.align	4


	//----- nvinfo : EIATTR_REGCOUNT
	.align		4
        /*0000*/ 	.byte	0x04, 0x2f
        /*0002*/ 	.short	(.L_2 - .L_1)
	.align		4
.L_1:
        /*0004*/ 	.word	index@(triton_red_fused__to_copy_add_mean_mul_pow_rsqrt_8)
        /*0008*/ 	.word	0x00000028


	//----- nvinfo : EIATTR_MIN_STACK_SIZE
	.align		4
.L_2:
        /*000c*/ 	.byte	0x04, 0x12
        /*000e*/ 	.short	(.L_4 - .L_3)
	.align		4
.L_3:
        /*0010*/ 	.word	index@(triton_red_fused__to_copy_add_mean_mul_pow_rsqrt_8)
        /*0014*/ 	.word	0x00000000


	//----- nvinfo : EIATTR_FRAME_SIZE
	.align		4
.L_4:
        /*0018*/ 	.byte	0x04, 0x11
        /*001a*/ 	.short	(.L_6 - .L_5)
	.align		4
.L_5:
        /*001c*/ 	.word	index@(triton_red_fused__to_copy_add_mean_mul_pow_rsqrt_8)
        /*0020*/ 	.word	0x00000000


	//----- nvinfo : EIATTR_MIN_STACK_SIZE
	.align		4
.L_6:
        /*0024*/ 	.byte	0x04, 0x12
        /*0026*/ 	.short	(.L_8 - .L_7)
	.align		4
.L_7:
        /*0028*/ 	.word	index@(triton_red_fused__to_copy_add_mean_mul_pow_rsqrt_8)
        /*002c*/ 	.word	0x00000000
.L_8:


//--------------------- .nv.info.triton_red_fused__to_copy_add_mean_mul_pow_rsqrt_8 --------------------------
	.section	.nv.info.triton_red_fused__to_copy_add_mean_mul_pow_rsqrt_8,"",@"SHT_CUDA_INFO"
	.sectionflags	@""
	.align	4


	//----- nvinfo : EIATTR_CUDA_API_VERSION
	.align		4
        /*0000*/ 	.byte	0x04, 0x37
        /*0002*/ 	.short	(.L_10 - .L_9)
.L_9:
        /*0004*/ 	.word	0x0000007c


	//----- nvinfo : EIATTR_KPARAM_INFO
	.align		4
.L_10:
        /*0008*/ 	.byte	0x04, 0x17
        /*000a*/ 	.short	(.L_12 - .L_11)
.L_11:
        /*000c*/ 	.word	0x00000000
        /*0010*/ 	.short	0x0008
        /*0012*/ 	.short	0x0038
        /*0014*/ 	.byte	0x00, 0xf4, 0x21, 0x00


	//----- nvinfo : EIATTR_KPARAM_INFO
	.align		4
.L_12:
        /*0018*/ 	.byte	0x04, 0x17
        /*001a*/ 	.short	(.L_14 - .L_13)
.L_13:
        /*001c*/ 	.word	0x00000000
        /*0020*/ 	.short	0x0007
        /*0022*/ 	.short	0x0034
        /*0024*/ 	.byte	0x00, 0xf0, 0x11, 0x00


	//----- nvinfo : EIATTR_KPARAM_INFO
	.align		4
.L_14:
        /*0028*/ 	.byte	0x04, 0x17
        /*002a*/ 	.short	(.L_16 - .L_15)
.L_15:
        /*002c*/ 	.word	0x00000000
        /*0030*/ 	.short	0x0006
        /*0032*/ 	.short	0x0030
        /*0034*/ 	.byte	0x00, 0xf0, 0x11, 0x00


	//----- nvinfo : EIATTR_KPARAM_INFO
	.align		4
.L_16:
        /*0038*/ 	.byte	0x04, 0x17
        /*003a*/ 	.short	(.L_18 - .L_17)
.L_17:
        /*003c*/ 	.word	0x00000000
        /*0040*/ 	.short	0x0005
        /*0042*/ 	.short	0x0028
        /*0044*/ 	.byte	0x00, 0xf4, 0x21, 0x00


	//----- nvinfo : EIATTR_KPARAM_INFO
	.align		4
.L_18:
        /*0048*/ 	.byte	0x04, 0x17
        /*004a*/ 	.short	(.L_20 - .L_19)
.L_19:
        /*004c*/ 	.word	0x00000000
        /*0050*/ 	.short	0x0004
        /*0052*/ 	.short	0x0020
        /*0054*/ 	.byte	0x00, 0xf4, 0x21, 0x00


	//----- nvinfo : EIATTR_KPARAM_INFO
	.align		4
.L_20:
        /*0058*/ 	.byte	0x04, 0x17
        /*005a*/ 	.short	(.L_22 - .L_21)
.L_21:
        /*005c*/ 	.word	0x00000000
        /*0060*/ 	.short	0x0003
        /*0062*/ 	.short	0x0018
        /*0064*/ 	.byte	0x00, 0xf4, 0x21, 0x00


	//----- nvinfo : EIATTR_KPARAM_INFO
	.align		4
.L_22:
        /*0068*/ 	.byte	0x04, 0x17
        /*006a*/ 	.short	(.L_24 - .L_23)
.L_23:
        /*006c*/ 	.word	0x00000000
        /*0070*/ 	.short	0x0002
        /*0072*/ 	.short	0x0010
        /*0074*/ 	.byte	0x00, 0xf4, 0x21, 0x00


	//----- nvinfo : EIATTR_KPARAM_INFO
	.align		4
.L_24:
        /*0078*/ 	.byte	0x04, 0x17
        /*007a*/ 	.short	(.L_26 - .L_25)
.L_25:
        /*007c*/ 	.word	0x00000000
        /*0080*/ 	.short	0x0001
        /*0082*/ 	.short	0x0008
        /*0084*/ 	.byte	0x00, 0xf4, 0x21, 0x00


	//----- nvinfo : EIATTR_KPARAM_INFO
	.align		4
.L_26:
        /*0088*/ 	.byte	0x04, 0x17
        /*008a*/ 	.short	(.L_28 - .L_27)
.L_27:
        /*008c*/ 	.word	0x00000000
        /*0090*/ 	.short	0x0000
        /*0092*/ 	.short	0x0000
        /*0094*/ 	.byte	0x00, 0xf4, 0x21, 0x00


	//----- nvinfo : EIATTR_SPARSE_MMA_MASK
	.align		4
.L_28:
        /*0098*/ 	.byte	0x03, 0x50
        /*009a*/ 	.short	0x0000


	//----- nvinfo : EIATTR_MAXREG_COUNT
	.align		4
        /*009c*/ 	.byte	0x03, 0x1b
        /*009e*/ 	.short	0x00ff


	//----- nvinfo : EIATTR_COOP_GROUP_MASK_REGIDS
	.align		4
        /*00a0*/ 	.byte	0x04, 0x29
        /*00a2*/ 	.short	(.L_30 - .L_29)


	//   ....[0]....
.L_29:
        /*00a4*/ 	.word	0xffffffff


	//   ....[1]....
        /*00a8*/ 	.word	0xffffffff


	//   ....[2]....
        /*00ac*/ 	.word	0xffffffff


	//   ....[3]....
        /*00b0*/ 	.word	0xffffffff


	//   ....[4]....
        /*00b4*/ 	.word	0xffffffff


	//   ....[5]....
        /*00b8*/ 	.word	0xffffffff


	//   ....[6]....
        /*00bc*/ 	.word	0xffffffff


	//   ....[7]....
        /*00c0*/ 	.word	0xffffffff


	//----- nvinfo : EIATTR_COOP_GROUP_INSTR_OFFSETS
	.align		4
.L_30:
        /*00c4*/ 	.byte	0x04, 0x28
        /*00c6*/ 	.short	(.L_32 - .L_31)


	//   ....[0]....
.L_31:
        /*00c8*/ 	.word	0x00000920


	//   ....[1]....
        /*00cc*/ 	.word	0x00000940


	//   ....[2]....
        /*00d0*/ 	.word	0x00000960


	//   ....[3]....
        /*00d4*/ 	.word	0x00000990


	//   ....[4]....
        /*00d8*/ 	.word	0x000009b0


	//   ....[5]....
        /*00dc*/ 	.word	0x00000b10


	//   ....[6]....
        /*00e0*/ 	.word	0x00000b30


	//   ....[7]....
        /*00e4*/ 	.word	0x00000b60


	//----- nvinfo : EIATTR_EXIT_INSTR_OFFSETS
	.align		4
.L_32:
        /*00e8*/ 	.byte	0x04, 0x1c
        /*00ea*/ 	.short	(.L_34 - .L_33)


	//   ....[0]....
.L_33:
        /*00ec*/ 	.word	0x000011d0


	//   ....[1]....
        /*00f0*/ 	.word	0x000011f0


	//----- nvinfo : EIATTR_REQNTID
	.align		4
.L_34:
        /*00f4*/ 	.byte	0x04, 0x10
        /*00f6*/ 	.short	(.L_36 - .L_35)
.L_35:
        /*00f8*/ 	.word	0x00000100
        /*00fc*/ 	.word	0x00000001
        /*0100*/ 	.word	0x00000001


	//----- nvinfo : EIATTR_CBANK_PARAM_SIZE
	.align		4
.L_36:
        /*0104*/ 	.byte	0x03, 0x19
        /*0106*/ 	.short	0x0040


	//----- nvinfo : EIATTR_PARAM_CBANK
	.align		4
        /*0108*/ 	.byte	0x04, 0x0a
        /*010a*/ 	.short	(.L_38 - .L_37)
	.align		4
.L_37:
        /*010c*/ 	.word	index@(.nv.constant0.triton_red_fused__to_copy_add_mean_mul_pow_rsqrt_8)
        /*0110*/ 	.short	0x0210
        /*0112*/ 	.short	0x0040


	//----- nvinfo : EIATTR_SW_WAR
	.align		4
.L_38:
        /*0114*/ 	.byte	0x04, 0x36
        /*0116*/ 	.short	(.L_40 - .L_39)
.L_39:
        /*0118*/ 	.word	0x00000008
.L_40:


//--------------------- .nv.callgraph             --------------------------
	.section	.nv.callgraph,"",@"SHT_CUDA_CALLGRAPH"
	.align	4
	.sectionentsize	8
	.align		4
        /*0000*/ 	.word	0x00000000
	.align		4
        /*0004*/ 	.word	0xffffffff
	.align		4
        /*0008*/ 	.word	0x00000000
	.align		4
        /*000c*/ 	.word	0xfffffffe
	.align		4
        /*0010*/ 	.word	0x00000000
	.align		4
        /*0014*/ 	.word	0xfffffffd
	.align		4
        /*0018*/ 	.word	0x00000000
	.align		4
        /*001c*/ 	.word	0xfffffffc


//--------------------- .nv.constant4             --------------------------
	.section	.nv.constant4,"a",@progbits
	.align	8
	.align		8
.nv.constant4:
        /*0000*/ 	.dword	_$_str


//--------------------- .text.triton_red_fused__to_copy_add_mean_mul_pow_rsqrt_8 --------------------------
	.section	.text.triton_red_fused__to_copy_add_mean_mul_pow_rsqrt_8,"ax",@progbits
	.sectionflags	@"SHF_BARRIERS=1"
	.align	128
        .global         triton_red_fused__to_copy_add_mean_mul_pow_rsqrt_8
        .type           triton_red_fused__to_copy_add_mean_mul_pow_rsqrt_8,@function
        .size           triton_red_fused__to_copy_add_mean_mul_pow_rsqrt_8,(.L_x_1 - triton_red_fused__to_copy_add_mean_mul_pow_rsqrt_8)
        .other          triton_red_fused__to_copy_add_mean_mul_pow_rsqrt_8,@"STO_CUDA_ENTRY STV_DEFAULT"
triton_red_fused__to_copy_add_mean_mul_pow_rsqrt_8:
.text.triton_red_fused__to_copy_add_mean_mul_pow_rsqrt_8:
[----:B------:R-:W0:Y:S01]  /*0000*/  LDC R1, c[0x0][0x28] ;  /* 0x00000a00ff017b82 */ /* 0x000e220000000800 */
[----:B------:R-:W1:Y:S07]  /*0010*/  S2R R0, SR_TID.X ;  /* 0x0000000000007919 */ /* 0x000e6e0000002100 */
[----:B------:R-:W2:Y:S01]  /*0020*/  LDC.64 R2, c[0x0][0x220] ;  /* 0x00008800ff027b82 */ /* 0x000ea20000000a00 */
[----:B------:R-:W-:Y:S01]  /*0030*/  ULDC UR8, c[0x0][0x240] ;  /* 0x0000900000087ab9 */ /* 0x000fe20000000800 */
[----:B------:R-:W-:Y:S01]  /*0040*/  CS2R R20, SRZ ;  /* 0x0000000000147805 */ /* 0x000fe2000001ff00 */
[----:B------:R-:W3:Y:S01]  /*0050*/  S2R R24, SR_CTAID.X ;  /* 0x0000000000187919 */ /* 0x000ee20000002500 */
[----:B------:R-:W-:-:S02]  /*0060*/  CS2R R22, SRZ ;  /* 0x0000000000167805 */ /* 0x000fc4000001ff00 */
[----:B------:R-:W-:Y:S02]  /*0070*/  CS2R R16, SRZ ;  /* 0x0000000000107805 */ /* 0x000fe4000001ff00 */
[----:B------:R-:W-:Y:S01]  /*0080*/  CS2R R18, SRZ ;  /* 0x0000000000127805 */ /* 0x000fe2000001ff00 */
[----:B------:R-:W-:Y:S01]  /*0090*/  ULDC.64 UR6, c[0x0][0x208] ;  /* 0x0000820000067ab9 */ /* 0x000fe20000000a00 */
[----:B------:R-:W4:Y:S01]  /*00a0*/  LDC.64 R6, c[0x0][0x228] ;  /* 0x00008a00ff067b82 */ /* 0x000f220000000a00 */
[----:B------:R-:W-:Y:S01]  /*00b0*/  ULDC.64 UR4, c[0x0][0x220] ;  /* 0x0000880000047ab9 */ /* 0x000fe20000000a00 */
[----:B------:R-:W-:Y:S01]  /*00c0*/  ULDC.64 UR10, c[0x0][0x228] ;  /* 0x00008a00000a7ab9 */ /* 0x000fe20000000a00 */
[----:B-1----:R-:W-:Y:S02]  /*00d0*/  SHF.L.U32 R0, R0, 0x3, RZ ;  /* 0x0000000300007819 */ /* 0x002fe400000006ff */
[----:B---3--:R-:W-:Y:S02]  /*00e0*/  SHF.L.U32 R5, R24, 0xc, RZ ;  /* 0x0000000c18057819 */ /* 0x008fe400000006ff */
[----:B------:R-:W-:-:S02]  /*00f0*/  LOP3.LUT R0, R0, 0x7f8, RZ, 0xc0, !PT ;  /* 0x000007f800007812 */ /* 0x000fc400078ec0ff */
[----:B------:R-:W-:Y:S02]  /*0100*/  ISETP.GE.AND P1, PT, R24, UR8, PT ;  /* 0x0000000818007c0c */ /* 0x000fe4000bf26270 */
[----:B------:R-:W-:-:S05]  /*0110*/  LOP3.LUT R0, R0, R5, RZ, 0xfc, !PT ;  /* 0x0000000500007212 */ /* 0x000fca00078efcff */
[----:B--2---:R-:W-:-:S04]  /*0120*/  IMAD.WIDE R2, R0, 0x2, R2 ;  /* 0x0000000200027825 */ /* 0x004fc800078e0202 */
[C---:B----4-:R-:W-:Y:S02]  /*0130*/  IMAD.WIDE R6, R0.reuse, 0x2, R6 ;  /* 0x0000000200067825 */ /* 0x050fe400078e0206 */
[----:B------:R1:W2:Y:S04]  /*0140*/  @!P1 LDG.E.EF.128 R20, desc[UR6][R2.64] ;  /* 0x0000000602149981 */ /* 0x0002a8000c0e1d00 */
[----:B------:R3:W4:Y:S01]  /*0150*/  @!P1 LDG.E.EF.128 R16, desc[UR6][R6.64] ;  /* 0x0000000606109981 */ /* 0x000722000c0e1d00 */
[----:B------:R-:W-:Y:S02]  /*0160*/  SHF.R.S32.HI R5, RZ, 0x1f, R5 ;  /* 0x0000001fff057819 */ /* 0x000fe40000011405 */
[----:B------:R-:W-:Y:S02]  /*0170*/  CS2R R8, SRZ ;  /* 0x0000000000087805 */ /* 0x000fe4000001ff00 */
[----:B------:R-:W-:-:S02]  /*0180*/  SHF.L.U32 R25, R0, 0x1, RZ ;  /* 0x0000000100197819 */ /* 0x000fc400000006ff */
[----:B------:R-:W-:Y:S02]  /*0190*/  CS2R R10, SRZ ;  /* 0x00000000000a7805 */ /* 0x000fe4000001ff00 */
[----:B------:R-:W-:Y:S02]  /*01a0*/  SHF.L.U64.HI R26, R0, 0x1, R5 ;  /* 0x00000001001a7819 */ /* 0x000fe40000010205 */
[----:B------:R-:W-:Y:S02]  /*01b0*/  CS2R R4, SRZ ;  /* 0x0000000000047805 */ /* 0x000fe4000001ff00 */
[----:B------:R-:W-:Y:S01]  /*01c0*/  IADD3 R28, P0, R25, UR4, RZ ;  /* 0x00000004191c7c10 */ /* 0x000fe2000ff1e0ff */
[----:B-1----:R-:W1:Y:S01]  /*01d0*/  LDC.64 R2, c[0x0][0x210] ;  /* 0x00008400ff027b82 */ /* 0x002e620000000a00 */
[----:B------:R-:W-:Y:S02]  /*01e0*/  IADD3 R30, P2, R25, UR10, RZ ;  /* 0x0000000a191e7c10 */ /* 0x000fe4000ff5e0ff */
[----:B---3--:R-:W-:-:S02]  /*01f0*/  CS2R R6, SRZ ;  /* 0x0000000000067805 */ /* 0x008fc4000001ff00 */
[----:B------:R-:W-:Y:S02]  /*0200*/  IADD3.X R29, R26, UR5, RZ, P0, !PT ;  /* 0x000000051a1d7c10 */ /* 0x000fe400087fe4ff */
[----:B------:R-:W-:Y:S02]  /*0210*/  CS2R R12, SRZ ;  /* 0x00000000000c7805 */ /* 0x000fe4000001ff00 */
[----:B------:R-:W-:Y:S02]  /*0220*/  IADD3.X R31, R26, UR11, RZ, P2, !PT ;  /* 0x0000000b1a1f7c10 */ /* 0x000fe400097fe4ff */
[----:B------:R-:W-:Y:S01]  /*0230*/  CS2R R14, SRZ ;  /* 0x00000000000e7805 */ /* 0x000fe2000001ff00 */
[----:B------:R-:W-:Y:S01]  /*0240*/  ULDC.64 UR4, c[0x0][0x210] ;  /* 0x0000840000047ab9 */ /* 0x000fe20000000a00 */
[----:B------:R3:W5:Y:S04]  /*0250*/  @!P1 LDG.E.EF.128 R4, desc[UR6][R28.64+0x1000] ;  /* 0x001000061c049981 */ /* 0x000768000c0e1d00 */
[----:B------:R1:W5:Y:S02]  /*0260*/  @!P1 LDG.E.EF.128 R8, desc[UR6][R30.64+0x1000] ;  /* 0x001000061e089981 */ /* 0x000364000c0e1d00 */
[----:B-1----:R-:W-:-:S05]  /*0270*/  IMAD.WIDE R2, R0, 0x2, R2 ;  /* 0x0000000200027825 */ /* 0x002fca00078e0202 */
[----:B------:R-:W5:Y:S01]  /*0280*/  @!P1 LDG.E.EF.128 R12, desc[UR6][R2.64] ;  /* 0x00000006020c9981 */ /* 0x000f62000c0e1d00 */
[----:B--2---:R-:W-:Y:S02]  /*0290*/  HADD2.F32 R32, -RZ, R20.H0_H0 ;  /* 0x20000014ff207230 */ /* 0x004fe40000004100 */
[----:B------:R-:W-:Y:S02]  /*02a0*/  HADD2.F32 R20, -RZ, R20.H1_H1 ;  /* 0x30000014ff147230 */ /* 0x000fe40000004100 */
[----:B----4-:R-:W-:Y:S02]  /*02b0*/  HADD2.F32 R33, -RZ, R16.H1_H1 ;  /* 0x30000010ff217230 */ /* 0x010fe40000004100 */
[----:B---3--:R-:W-:Y:S02]  /*02c0*/  HADD2.F32 R29, -RZ, R16.H0_H0 ;  /* 0x20000010ff1d7230 */ /* 0x008fe40000004100 */
[----:B------:R-:W-:Y:S02]  /*02d0*/  HADD2.F32 R16, -RZ, R21.H0_H0 ;  /* 0x20000015ff107230 */ /* 0x000fe40000004100 */
[----:B------:R-:W-:Y:S01]  /*02e0*/  FADD R28, R20, R33 ;  /* 0x00000021141c7221 */ /* 0x000fe20000000000 */
[----:B------:R-:W-:-:S02]  /*02f0*/  HADD2.F32 R35, -RZ, R17.H0_H0 ;  /* 0x20000011ff237230 */ /* 0x000fc40000004100 */
[----:B------:R-:W-:Y:S02]  /*0300*/  HADD2.F32 R21, -RZ, R21.H1_H1 ;  /* 0x30000015ff157230 */ /* 0x000fe40000004100 */
[----:B------:R-:W-:Y:S02]  /*0310*/  HADD2.F32 R20, -RZ, R17.H1_H1 ;  /* 0x30000011ff147230 */ /* 0x000fe40000004100 */
[----:B------:R-:W-:Y:S01]  /*0320*/  FADD R29, R32, R29 ;  /* 0x0000001d201d7221 */ /* 0x000fe20000000000 */
[----:B0-----:R-:W-:Y:S02]  /*0330*/  HADD2.F32 R30, -RZ, R22.H0_H0 ;  /* 0x20000016ff1e7230 */ /* 0x001fe40000004100 */
[----:B------:R-:W-:Y:S02]  /*0340*/  HADD2.F32 R33, -RZ, R22.H1_H1 ;  /* 0x30000016ff217230 */ /* 0x000fe40000004100 */
[----:B------:R-:W-:Y:S01]  /*0350*/  FADD R22, R16, R35 ;  /* 0x0000002310167221 */ /* 0x000fe20000000000 */
[----:B------:R-:W-:-:S02]  /*0360*/  HADD2.F32 R31, -RZ, R23.H0_H0 ;  /* 0x20000017ff1f7230 */ /* 0x000fc40000004100 */
[----:B------:R-:W-:Y:S02]  /*0370*/  HADD2.F32 R32, -RZ, R23.H1_H1 ;  /* 0x30000017ff207230 */ /* 0x000fe40000004100 */
[----:B------:R-:W-:Y:S01]  /*0380*/  FADD R23, R21, R20 ;  /* 0x0000001415177221 */ /* 0x000fe20000000000 */
[----:B------:R-:W-:Y:S02]  /*0390*/  HADD2.F32 R16, -RZ, R18.H1_H1 ;  /* 0x30000012ff107230 */ /* 0x000fe40000004100 */
[----:B------:R-:W-:Y:S02]  /*03a0*/  HADD2.F32 R17, -RZ, R18.H0_H0 ;  /* 0x20000012ff117230 */ /* 0x000fe40000004100 */
[----:B------:R-:W-:Y:S02]  /*03b0*/  HADD2.F32 R21, -RZ, R19.H1_H1 ;  /* 0x30000013ff157230 */ /* 0x000fe40000004100 */
[----:B------:R-:W-:Y:S01]  /*03c0*/  FADD R33, R33, R16 ;  /* 0x0000001021217221 */ /* 0x000fe20000000000 */
[----:B------:R-:W-:-:S02]  /*03d0*/  HADD2.F32 R18, -RZ, R19.H0_H0 ;  /* 0x20000013ff127230 */ /* 0x000fc40000004100 */
[----:B------:R-:W-:Y:S01]  /*03e0*/  FADD R30, R30, R17 ;  /* 0x000000111e1e7221 */ /* 0x000fe20000000000 */
[----:B-----5:R-:W-:Y:S02]  /*03f0*/  HADD2.F32 R16, -RZ, R4.H1_H1 ;  /* 0x30000004ff107230 */ /* 0x020fe40000004100 */
[----:B------:R-:W-:Y:S01]  /*0400*/  FADD R32, R32, R21 ;  /* 0x0000001520207221 */ /* 0x000fe20000000000 */
[----:B------:R-:W-:Y:S02]  /*0410*/  HADD2.F32 R19, -RZ, R8.H1_H1 ;  /* 0x30000008ff137230 */ /* 0x000fe40000004100 */
[----:B------:R-:W-:Y:S02]  /*0420*/  HADD2.F32 R34, -RZ, R4.H0_H0 ;  /* 0x20000004ff227230 */ /* 0x000fe40000004100 */
[----:B------:R-:W-:Y:S02]  /*0430*/  HADD2.F32 R17, -RZ, R8.H0_H0 ;  /* 0x20000008ff117230 */ /* 0x000fe40000004100 */
[----:B------:R-:W-:-:S02]  /*0440*/  HADD2.F32 R8, -RZ, R5.H1_H1 ;  /* 0x30000005ff087230 */ /* 0x000fc40000004100 */
[----:B------:R-:W-:Y:S01]  /*0450*/  HADD2.F32 R21, -RZ, R9.H1_H1 ;  /* 0x30000009ff157230 */ /* 0x000fe20000004100 */
[----:B------:R-:W-:Y:S01]  /*0460*/  IADD3 R20, P0, R25, UR4, RZ ;  /* 0x0000000419147c10 */ /* 0x000fe2000ff1e0ff */
[----:B------:R-:W-:Y:S01]  /*0470*/  FADD R31, R31, R18 ;  /* 0x000000121f1f7221 */ /* 0x000fe20000000000 */
[----:B------:R-:W-:Y:S01]  /*0480*/  FADD R4, R16, R19 ;  /* 0x0000001310047221 */ /* 0x000fe20000000000 */
[----:B------:R-:W-:Y:S01]  /*0490*/  FADD R34, R34, R17 ;  /* 0x0000001122227221 */ /* 0x000fe20000000000 */
[----:B------:R-:W-:Y:S01]  /*04a0*/  FADD R8, R8, R21 ;  /* 0x0000001508087221 */ /* 0x000fe20000000000 */
[----:B------:R-:W-:Y:S02]  /*04b0*/  CS2R R16, SRZ ;  /* 0x0000000000107805 */ /* 0x000fe4000001ff00 */
[----:B------:R-:W-:Y:S02]  /*04c0*/  CS2R R18, SRZ ;  /* 0x0000000000127805 */ /* 0x000fe4000001ff00 */
[----:B------:R-:W-:-:S05]  /*04d0*/  IADD3.X R21, R26, UR5, RZ, P0, !PT ;  /* 0x000000051a157c10 */ /* 0x000fca00087fe4ff */
[----:B------:R-:W2:Y:S01]  /*04e0*/  @!P1 LDG.E.EF.128 R16, desc[UR6][R20.64+0x1000] ;  /* 0x0010000614109981 */ /* 0x000ea2000c0e1d00 */
[----:B------:R-:W-:Y:S02]  /*04f0*/  HADD2.F32 R36, -RZ, R9.H0_H0 ;  /* 0x20000009ff247230 */ /* 0x000fe40000004100 */
[----:B------:R-:W-:Y:S02]  /*0500*/  HADD2.F32 R9, -RZ, R12.H1_H1 ;  /* 0x3000000cff097230 */ /* 0x000fe40000004100 */
[----:B------:R-:W-:-:S03]  /*0510*/  HADD2.F32 R5, -RZ, R5.H0_H0 ;  /* 0x20000005ff057230 */ /* 0x000fc60000004100 */
[----:B------:R-:W-:Y:S01]  /*0520*/  FADD R28, R9, R28 ;  /* 0x0000001c091c7221 */ /* 0x000fe20000000000 */
[----:B------:R-:W-:Y:S02]  /*0530*/  HADD2.F32 R9, -RZ, R13.H0_H0 ;  /* 0x2000000dff097230 */ /* 0x000fe40000004100 */
[----:B------:R-:W-:Y:S01]  /*0540*/  FADD R5, R5, R36 ;  /* 0x0000002405057221 */ /* 0x000fe20000000000 */
[----:B------:R-:W-:Y:S02]  /*0550*/  HADD2.F32 R36, -RZ, R12.H0_H0 ;  /* 0x2000000cff247230 */ /* 0x000fe40000004100 */
[----:B------:R-:W-:Y:S01]  /*0560*/  FADD R22, R9, R22 ;  /* 0x0000001609167221 */ /* 0x000fe20000000000 */
[----:B------:R-:W-:Y:S02]  /*0570*/  HADD2.F32 R9, -RZ, R14.H0_H0 ;  /* 0x2000000eff097230 */ /* 0x000fe40000004100 */
[----:B------:R-:W-:Y:S02]  /*0580*/  HADD2.F32 R14, -RZ, R14.H1_H1 ;  /* 0x3000000eff0e7230 */ /* 0x000fe40000004100 */
[----:B------:R-:W-:-:S03]  /*0590*/  FADD R29, R36, R29 ;  /* 0x0000001d241d7221 */ /* 0x000fc60000000000 */
[----:B------:R-:W-:Y:S01]  /*05a0*/  FADD R33, R14, R33 ;  /* 0x000000210e217221 */ /* 0x000fe20000000000 */
[----:B------:R-:W-:Y:S01]  /*05b0*/  FMUL R14, R28, R28 ;  /* 0x0000001c1c0e7220 */ /* 0x000fe20000400000 */
[----:B------:R-:W-:Y:S02]  /*05c0*/  HADD2.F32 R12, -RZ, R13.H1_H1 ;  /* 0x3000000dff0c7230 */ /* 0x000fe40000004100 */
[----:B------:R-:W-:Y:S01]  /*05d0*/  FADD R30, R9, R30 ;  /* 0x0000001e091e7221 */ /* 0x000fe20000000000 */
[----:B------:R-:W-:Y:S02]  /*05e0*/  FFMA R9, R29, R29, R14 ;  /* 0x0000001d1d097223 */ /* 0x000fe4000000000e */
[----:B------:R-:W-:Y:S02]  /*05f0*/  FADD R23, R12, R23 ;  /* 0x000000170c177221 */ /* 0x000fe40000000000 */
[----:B------:R-:W-:Y:S01]  /*0600*/  FFMA R14, R22, R22, R9 ;  /* 0x00000016160e7223 */ /* 0x000fe20000000009 */
[----:B------:R-:W-:-:S03]  /*0610*/  HADD2.F32 R12, -RZ, R15.H0_H0 ;  /* 0x2000000fff0c7230 */ /* 0x000fc60000004100 */
[----:B------:R-:W-:Y:S01]  /*0620*/  FFMA R13, R23, R23, R14 ;  /* 0x00000017170d7223 */ /* 0x000fe2000000000e */
[----:B------:R-:W-:-:S03]  /*0630*/  HADD2.F32 R15, -RZ, R15.H1_H1 ;  /* 0x3000000fff0f7230 */ /* 0x000fc60000004100 */
[----:B------:R-:W-:Y:S01]  /*0640*/  FFMA R14, R30, R30, R13 ;  /* 0x0000001e1e0e7223 */ /* 0x000fe2000000000d */
[----:B------:R-:W-:Y:S01]  /*0650*/  FADD R31, R12, R31 ;  /* 0x0000001f0c1f7221 */ /* 0x000fe20000000000 */
[----:B------:R-:W-:Y:S02]  /*0660*/  HADD2.F32 R12, -RZ, R6.H1_H1 ;  /* 0x30000006ff0c7230 */ /* 0x000fe40000004100 */
[----:B------:R-:W-:Y:S01]  /*0670*/  FFMA R14, R33, R33, R14 ;  /* 0x00000021210e7223 */ /* 0x000fe2000000000e */
[----:B------:R-:W-:Y:S02]  /*0680*/  HADD2.F32 R9, -RZ, R10.H1_H1 ;  /* 0x3000000aff097230 */ /* 0x000fe40000004100 */
[----:B------:R-:W-:Y:S01]  /*0690*/  FADD R32, R15, R32 ;  /* 0x000000200f207221 */ /* 0x000fe20000000000 */
[----:B------:R-:W-:Y:S02]  /*06a0*/  FFMA R35, R31, R31, R14 ;  /* 0x0000001f1f237223 */ /* 0x000fe4000000000e */
[----:B------:R-:W-:Y:S01]  /*06b0*/  FADD R12, R12, R9 ;  /* 0x000000090c0c7221 */ /* 0x000fe20000000000 */
[----:B------:R-:W-:-:S02]  /*06c0*/  HADD2.F32 R15, -RZ, R10.H0_H0 ;  /* 0x2000000aff0f7230 */ /* 0x000fc40000004100 */
[----:B------:R-:W-:Y:S01]  /*06d0*/  FFMA R35, R32, R32, R35 ;  /* 0x0000002020237223 */ /* 0x000fe20000000023 */
[----:B------:R-:W-:-:S05]  /*06e0*/  HADD2.F32 R6, -RZ, R6.H0_H0 ;  /* 0x20000006ff067230 */ /* 0x000fca0000004100 */
[----:B------:R-:W-:Y:S01]  /*06f0*/  FADD R6, R6, R15 ;  /* 0x0000000f06067221 */ /* 0x000fe20000000000 */
[----:B------:R-:W0:Y:S01]  /*0700*/  S2UR UR5, SR_CgaCtaId ;  /* 0x00000000000579c3 */ /* 0x000e220000008800 */
[----:B------:R-:W-:Y:S02]  /*0710*/  UMOV UR4, 0x400 ;  /* 0x0000040000047882 */ /* 0x000fe40000000000 */
[----:B0-----:R-:W-:Y:S01]  /*0720*/  UPRMT UR4, UR5, 0x654, UR4 ;  /* 0x0000065405047896 */ /* 0x001fe20008000004 */
[----:B--2---:R-:W-:Y:S02]  /*0730*/  HADD2.F32 R13, -RZ, R16.H0_H0 ;  /* 0x20000010ff0d7230 */ /* 0x004fe40000004100 */
[----:B------:R-:W-:-:S03]  /*0740*/  HADD2.F32 R9, -RZ, R16.H1_H1 ;  /* 0x30000010ff097230 */ /* 0x000fc60000004100 */
[----:B------:R-:W-:Y:S01]  /*0750*/  FADD R34, R13, R34 ;  /* 0x000000220d227221 */ /* 0x000fe20000000000 */
[----:B------:R-:W-:Y:S02]  /*0760*/  HADD2.F32 R10, -RZ, R17.H0_H0 ;  /* 0x20000011ff0a7230 */ /* 0x000fe40000004100 */
[----:B------:R-:W-:Y:S01]  /*0770*/  FADD R9, R9, R4 ;  /* 0x0000000409097221 */ /* 0x000fe20000000000 */
[----:B------:R-:W-:Y:S01]  /*0780*/  FFMA R14, R34, R34, R35 ;  /* 0x00000022220e7223 */ /* 0x000fe20000000023 */
[----:B------:R-:W-:Y:S02]  /*0790*/  HADD2.F32 R13, -RZ, R17.H1_H1 ;  /* 0x30000011ff0d7230 */ /* 0x000fe40000004100 */
[----:B------:R-:W-:Y:S01]  /*07a0*/  FADD R10, R10, R5 ;  /* 0x000000050a0a7221 */ /* 0x000fe20000000000 */
[----:B------:R-:W-:Y:S01]  /*07b0*/  FFMA R5, R9, R9, R14 ;  /* 0x0000000909057223 */ /* 0x000fe2000000000e */
[----:B------:R-:W-:Y:S02]  /*07c0*/  HADD2.F32 R15, -RZ, R18.H0_H0 ;  /* 0x20000012ff0f7230 */ /* 0x000fe40000004100 */
[----:B------:R-:W-:Y:S01]  /*07d0*/  FADD R13, R13, R8 ;  /* 0x000000080d0d7221 */ /* 0x000fe20000000000 */
[----:B------:R-:W-:Y:S01]  /*07e0*/  FFMA R14, R10, R10, R5 ;  /* 0x0000000a0a0e7223 */ /* 0x000fe20000000005 */
[----:B------:R-:W-:-:S02]  /*07f0*/  HADD2.F32 R4, -RZ, R7.H0_H0 ;  /* 0x20000007ff047230 */ /* 0x000fc40000004100 */
[----:B------:R-:W-:Y:S02]  /*0800*/  HADD2.F32 R17, -RZ, R11.H0_H0 ;  /* 0x2000000bff117230 */ /* 0x000fe40000004100 */
[----:B------:R-:W-:Y:S02]  /*0810*/  HADD2.F32 R8, -RZ, R11.H1_H1 ;  /* 0x3000000bff087230 */ /* 0x000fe40000004100 */
[----:B------:R-:W-:Y:S01]  /*0820*/  FADD R11, R15, R6 ;  /* 0x000000060f0b7221 */ /* 0x000fe20000000000 */
[----:B------:R-:W-:Y:S02]  /*0830*/  HADD2.F32 R5, -RZ, R18.H1_H1 ;  /* 0x30000012ff057230 */ /* 0x000fe40000004100 */
[----:B------:R-:W-:Y:S01]  /*0840*/  FFMA R6, R13, R13, R14 ;  /* 0x0000000d0d067223 */ /* 0x000fe2000000000e */
[----:B------:R-:W-:Y:S02]  /*0850*/  HADD2.F32 R15, -RZ, R19.H0_H0 ;  /* 0x20000013ff0f7230 */ /* 0x000fe40000004100 */
[----:B------:R-:W-:Y:S01]  /*0860*/  FADD R4, R4, R17 ;  /* 0x0000001104047221 */ /* 0x000fe20000000000 */
[----:B------:R-:W-:-:S02]  /*0870*/  HADD2.F32 R7, -RZ, R7.H1_H1 ;  /* 0x30000007ff077230 */ /* 0x000fc40000004100 */
[----:B------:R-:W-:Y:S01]  /*0880*/  FADD R14, R5, R12 ;  /* 0x0000000c050e7221 */ /* 0x000fe20000000000 */
[----:B------:R-:W-:Y:S01]  /*0890*/  FFMA R5, R11, R11, R6 ;  /* 0x0000000b0b057223 */ /* 0x000fe20000000006 */
[----:B------:R-:W-:Y:S02]  /*08a0*/  HADD2.F32 R16, -RZ, R19.H1_H1 ;  /* 0x30000013ff107230 */ /* 0x000fe40000004100 */
[----:B------:R-:W-:Y:S01]  /*08b0*/  FADD R15, R15, R4 ;  /* 0x000000040f0f7221 */ /* 0x000fe20000000000 */
[----:B------:R-:W-:Y:S01]  /*08c0*/  FADD R7, R7, R8 ;  /* 0x0000000807077221 */ /* 0x000fe20000000000 */
[----:B------:R-:W-:-:S03]  /*08d0*/  FFMA R4, R14, R14, R5 ;  /* 0x0000000e0e047223 */ /* 0x000fc60000000005 */
[----:B------:R-:W-:Y:S01]  /*08e0*/  FADD R16, R16, R7 ;  /* 0x0000000710107221 */ /* 0x000fe20000000000 */
[----:B------:R-:W-:-:S04]  /*08f0*/  FFMA R5, R15, R15, R4 ;  /* 0x0000000f0f057223 */ /* 0x000fc80000000004 */
[----:B------:R-:W-:-:S05]  /*0900*/  FFMA R5, R16, R16, R5 ;  /* 0x0000001010057223 */ /* 0x000fca0000000005 */
[----:B------:R-:W-:-:S05]  /*0910*/  FSEL R5, R5, RZ, !P1 ;  /* 0x000000ff05057208 */ /* 0x000fca0004800000 */
[----:B------:R-:W0:Y:S02]  /*0920*/  SHFL.BFLY PT, R4, R5, 0x10, 0x1f ;  /* 0x0e001f0005047f89 */ /* 0x000e2400000e0000 */
[----:B0-----:R-:W-:-:S05]  /*0930*/  FADD R6, R5, R4 ;  /* 0x0000000405067221 */ /* 0x001fca0000000000 */
[----:B------:R-:W0:Y:S02]  /*0940*/  SHFL.BFLY PT, R7, R6, 0x8, 0x1f ;  /* 0x0d001f0006077f89 */ /* 0x000e2400000e0000 */
[----:B0-----:R-:W-:-:S05]  /*0950*/  FADD R7, R6, R7 ;  /* 0x0000000706077221 */ /* 0x001fca0000000000 */
[----:B------:R-:W0:Y:S01]  /*0960*/  SHFL.BFLY PT, R4, R7, 0x4, 0x1f ;  /* 0x0c801f0007047f89 */ /* 0x000e2200000e0000 */
[----:B------:R-:W1:Y:S01]  /*0970*/  S2R R12, SR_TID.X ;  /* 0x00000000000c7919 */ /* 0x000e620000002100 */
[----:B0-----:R-:W-:-:S05]  /*0980*/  FADD R18, R7, R4 ;  /* 0x0000000407127221 */ /* 0x001fca0000000000 */
[----:B------:R-:W0:Y:S02]  /*0990*/  SHFL.BFLY PT, R17, R18, 0x2, 0x1f ;  /* 0x0c401f0012117f89 */ /* 0x000e2400000e0000 */
[----:B0-----:R-:W-:-:S05]  /*09a0*/  FADD R19, R18, R17 ;  /* 0x0000001112137221 */ /* 0x001fca0000000000 */
[----:B------:R-:W0:Y:S01]  /*09b0*/  SHFL.BFLY PT, R4, R19, 0x1, 0x1f ;  /* 0x0c201f0013047f89 */ /* 0x000e2200000e0000 */
[----:B-1----:R-:W-:Y:S02]  /*09c0*/  LOP3.LUT P0, RZ, R12, 0x1f, RZ, 0xc0, !PT ;  /* 0x0000001f0cff7812 */ /* 0x002fe4000780c0ff */
[----:B------:R-:W-:Y:S02]  /*09d0*/  SHF.R.U32.HI R18, RZ, 0x3, R12 ;  /* 0x00000003ff127819 */ /* 0x000fe4000001160c */
[----:B------:R-:W-:Y:S02]  /*09e0*/  F2FP.F16.F32.PACK_AB R8, R9, R34 ;  /* 0x000000220908723e */ /* 0x000fe400000000ff */
[----:B------:R-:W-:Y:S02]  /*09f0*/  F2FP.F16.F32.PACK_AB R9, R13, R10 ;  /* 0x0000000a0d09723e */ /* 0x000fe400000000ff */
[----:B------:R-:W-:Y:S02]  /*0a00*/  F2FP.F16.F32.PACK_AB R5, R23, R22 ;  /* 0x000000161705723e */ /* 0x000fe400000000ff */
[----:B------:R-:W-:-:S02]  /*0a10*/  F2FP.F16.F32.PACK_AB R6, R33, R30 ;  /* 0x0000001e2106723e */ /* 0x000fc400000000ff */
[----:B------:R-:W-:Y:S02]  /*0a20*/  F2FP.F16.F32.PACK_AB R7, R32, R31 ;  /* 0x0000001f2007723e */ /* 0x000fe400000000ff */
[----:B------:R-:W-:Y:S01]  /*0a30*/  F2FP.F16.F32.PACK_AB R10, R14, R11 ;  /* 0x0000000b0e0a723e */ /* 0x000fe200000000ff */
[----:B------:R-:W1:Y:S01]  /*0a40*/  LDC.64 R30, c[0x0][0x230] ;  /* 0x00008c00ff1e7b82 */ /* 0x000e620000000a00 */
[----:B------:R-:W-:Y:S02]  /*0a50*/  F2FP.F16.F32.PACK_AB R11, R16, R15 ;  /* 0x0000000f100b723e */ /* 0x000fe400000000ff */
[----:B------:R-:W-:Y:S01]  /*0a60*/  LOP3.LUT R18, R18, 0x1c, RZ, 0xc0, !PT ;  /* 0x0000001c12127812 */ /* 0x000fe200078ec0ff */
[----:B0-----:R-:W-:Y:S01]  /*0a70*/  FADD R17, R19, R4 ;  /* 0x0000000413117221 */ /* 0x001fe20000000000 */
[----:B------:R-:W-:Y:S02]  /*0a80*/  F2FP.F16.F32.PACK_AB R4, R28, R29 ;  /* 0x0000001d1c04723e */ /* 0x000fe400000000ff */
[C---:B------:R-:W-:Y:S01]  /*0a90*/  ISETP.GE.AND P2, PT, R12.reuse, 0x8, PT ;  /* 0x000000080c00780c */ /* 0x040fe20003f46270 */
[----:B------:R-:W0:Y:S01]  /*0aa0*/  LDC.64 R28, c[0x0][0x218] ;  /* 0x00008600ff1c7b82 */ /* 0x000e220000000a00 */
[----:B------:R-:W-:Y:S04]  /*0ab0*/  @!P0 STS [R18+UR4], R17 ;  /* 0x0000001112008988 */ /* 0x000fe80008000804 */
[----:B------:R-:W-:Y:S04]  /*0ac0*/  @!P1 STG.E.128 desc[UR6][R2.64], R4 ;  /* 0x0000000402009986 */ /* 0x000fe8000c101d06 */
[----:B------:R-:W-:Y:S01]  /*0ad0*/  @!P1 STG.E.128 desc[UR6][R20.64+0x1000], R8 ;  /* 0x0010000814009986 */ /* 0x000fe2000c101d06 */
[----:B------:R-:W-:Y:S01]  /*0ae0*/  LEA R13, R12, UR4, 0x2 ;  /* 0x000000040c0d7c11 */ /* 0x000fe2000f8e10ff */
[----:B------:R-:W-:Y:S06]  /*0af0*/  BAR.SYNC.DEFER_BLOCKING 0x0 ;  /* 0x0000000000007b1d */ /* 0x000fec0000010000 */
[----:B------:R-:W2:Y:S04]  /*0b00*/  @!P2 LDS R27, [R13] ;  /* 0x000000000d1ba984 */ /* 0x000ea80000000800 */
[----:B--2---:R-:W2:Y:S02]  /*0b10*/  SHFL.BFLY PT, R14, R27, 0x4, 0x1f ;  /* 0x0c801f001b0e7f89 */ /* 0x004ea400000e0000 */
[----:B--2---:R-:W-:-:S05]  /*0b20*/  FADD R14, R27, R14 ;  /* 0x0000000e1b0e7221 */ /* 0x004fca0000000000 */
[----:B------:R-:W2:Y:S01]  /*0b30*/  SHFL.BFLY PT, R15, R14, 0x2, 0x1f ;  /* 0x0c401f000e0f7f89 */ /* 0x000ea200000e0000 */
[----:B------:R-:W-:Y:S01]  /*0b40*/  LOP3.LUT P0, RZ, R12, 0x7, RZ, 0xc0, !PT ;  /* 0x000000070cff7812 */ /* 0x000fe2000780c0ff */
[----:B--2---:R-:W-:-:S05]  /*0b50*/  FADD R15, R14, R15 ;  /* 0x0000000f0e0f7221 */ /* 0x004fca0000000000 */
[----:B------:R-:W2:Y:S01]  /*0b60*/  SHFL.BFLY PT, R16, R15, 0x1, 0x1f ;  /* 0x0c201f000f107f89 */ /* 0x000ea200000e0000 */
[----:B------:R-:W-:Y:S01]  /*0b70*/  ISETP.LT.AND P0, PT, R12, 0x8, !P0 ;  /* 0x000000080c00780c */ /* 0x000fe20004701270 */
[----:B--2---:R-:W-:-:S12]  /*0b80*/  FADD R16, R15, R16 ;  /* 0x000000100f107221 */ /* 0x004fd80000000000 */
[----:B------:R-:W-:Y:S01]  /*0b90*/  @P0 STS [R13], R16 ;  /* 0x000000100d000388 */ /* 0x000fe20000000800 */
[----:B------:R-:W-:Y:S06]  /*0ba0*/  BAR.SYNC.DEFER_BLOCKING 0x0 ;  /* 0x0000000000007b1d */ /* 0x000fec0000010000 */
[----:B------:R-:W2:Y:S01]  /*0bb0*/  LDS R4, [UR4] ;  /* 0x00000004ff047984 */ /* 0x000ea20008000800 */
[----:B------:R-:W-:Y:S01]  /*0bc0*/  HFMA2.MMA R5, -RZ, RZ, 0.6875, 0 ;  /* 0x39800000ff057435 */ /* 0x000fe200000001ff */
[----:B------:R-:W-:Y:S01]  /*0bd0*/  BAR.SYNC.DEFER_BLOCKING 0x0 ;  /* 0x0000000000007b1d */ /* 0x000fe20000010000 */
[----:B------:R-:W-:-:S02]  /*0be0*/  LOP3.LUT P0, RZ, R12, 0xff, RZ, 0xc0, !PT ;  /* 0x000000ff0cff7812 */ /* 0x000fc4000780c0ff */
[----:B------:R-:W-:Y:S02]  /*0bf0*/  SHF.L.U32 R12, R12, 0x3, RZ ;  /* 0x000000030c0c7819 */ /* 0x000fe400000006ff */
[C---:B------:R-:W-:Y:S01]  /*0c00*/  ISETP.LT.AND P0, PT, R24.reuse, UR8, !P0 ;  /* 0x0000000818007c0c */ /* 0x040fe2000c701270 */
[----:B0-----:R-:W-:Y:S01]  /*0c10*/  IMAD.WIDE R28, R24, 0x4, R28 ;  /* 0x00000004181c7825 */ /* 0x001fe200078e021c */
[----:B------:R-:W-:Y:S02]  /*0c20*/  LOP3.LUT R9, R12, 0x7f8, RZ, 0xc0, !PT ;  /* 0x000007f80c097812 */ /* 0x000fe400078ec0ff */
[----:B------:R-:W-:Y:S02]  /*0c30*/  CS2R R6, SRZ ;  /* 0x0000000000067805 */ /* 0x000fe4000001ff00 */
[----:B------:R-:W-:Y:S01]  /*0c40*/  CS2R R10, SRZ ;  /* 0x00000000000a7805 */ /* 0x000fe2000001ff00 */
[----:B------:R-:W-:Y:S01]  /*0c50*/  ULDC.64 UR4, c[0x0][0x238] ;  /* 0x00008e0000047ab9 */ /* 0x000fe20000000a00 */
[----:B-1----:R-:W-:-:S04]  /*0c60*/  IMAD.WIDE.U32 R30, R9, 0x2, R30 ;  /* 0x00000002091e7825 */ /* 0x002fc800078e001e */
[----:B--2---:R-:W-:-:S06]  /*0c70*/  FFMA R22, R4, R5, 9.9999997473787516356e-06 ;  /* 0x3727c5ac04167423 */ /* 0x004fcc0000000005 */
[----:B------:R-:W0:Y:S01]  /*0c80*/  MUFU.RSQ R22, R22 ;  /* 0x0000001600167308 */ /* 0x000e220000001400 */
[----:B------:R-:W-:Y:S01]  /*0c90*/  CS2R R4, SRZ ;  /* 0x0000000000047805 */ /* 0x000fe2000001ff00 */
[----:B0-----:R0:W-:Y:S05]  /*0ca0*/  @P0 STG.E desc[UR6][R28.64], R22 ;  /* 0x000000161c000986 */ /* 0x0011ea000c101906 */
[----:B------:R-:W2:Y:S04]  /*0cb0*/  @!P1 LDG.E.EF.128 R4, desc[UR6][R2.64] ;  /* 0x0000000602049981 */ /* 0x000ea8000c0e1d00 */
[----:B------:R-:W3:Y:S01]  /*0cc0*/  LDG.E.EL.128 R12, desc[UR6][R30.64] ;  /* 0x000000061e0c7981 */ /* 0x000ee2000c2e1d00 */
[----:B------:R-:W-:-:S03]  /*0cd0*/  CS2R R8, SRZ ;  /* 0x0000000000087805 */ /* 0x000fc6000001ff00 */
[----:B------:R-:W4:Y:S04]  /*0ce0*/  LDG.E.EL.128 R16, desc[UR6][R30.64+0x1000] ;  /* 0x001000061e107981 */ /* 0x000f28000c2e1d00 */
[----:B------:R1:W5:Y:S01]  /*0cf0*/  @!P1 LDG.E.EF.128 R8, desc[UR6][R20.64+0x1000] ;  /* 0x0010000614089981 */ /* 0x000362000c0e1d00 */
[----:B--2---:R-:W-:Y:S02]  /*0d00*/  HADD2.F32 R24, -RZ, R5.H1_H1 ;  /* 0x30000005ff187230 */ /* 0x004fe40000004100 */
[----:B------:R-:W-:Y:S02]  /*0d10*/  HADD2.F32 R33, -RZ, R4.H0_H0 ;  /* 0x20000004ff217230 */ /* 0x000fe40000004100 */
[----:B------:R-:W-:Y:S02]  /*0d20*/  HADD2.F32 R35, -RZ, R4.H1_H1 ;  /* 0x30000004ff237230 */ /* 0x000fe40000004100 */
[----:B------:R-:W-:-:S02]  /*0d30*/  HADD2.F32 R37, -RZ, R5.H0_H0 ;  /* 0x20000005ff257230 */ /* 0x000fc40000004100 */
[----:B------:R-:W-:Y:S02]  /*0d40*/  HADD2.F32 R3, -RZ, R6.H0_H0 ;  /* 0x20000006ff037230 */ /* 0x000fe40000004100 */
[----:B------:R-:W-:Y:S02]  /*0d50*/  HADD2.F32 R23, -RZ, R6.H1_H1 ;  /* 0x30000006ff177230 */ /* 0x000fe40000004100 */
[----:B------:R-:W-:Y:S02]  /*0d60*/  HADD2.F32 R27, -RZ, R7.H0_H0 ;  /* 0x20000007ff1b7230 */ /* 0x000fe40000004100 */
[----:B0-----:R-:W-:Y:S02]  /*0d70*/  HADD2.F32 R29, -RZ, R7.H1_H1 ;  /* 0x30000007ff1d7230 */ /* 0x001fe40000004100 */
[----:B---3--:R-:W-:Y:S02]  /*0d80*/  HADD2.F32 R4, -RZ, R12.H1_H1 ;  /* 0x3000000cff047230 */ /* 0x008fe40000004100 */
[----:B------:R-:W-:-:S02]  /*0d90*/  HADD2.F32 R7, -RZ, R12.H0_H0 ;  /* 0x2000000cff077230 */ /* 0x000fc40000004100 */
[----:B------:R-:W-:Y:S02]  /*0da0*/  HADD2.F32 R6, -RZ, R13.H1_H1 ;  /* 0x3000000dff067230 */ /* 0x000fe40000004100 */
[----:B------:R-:W-:Y:S02]  /*0db0*/  HADD2.F32 R5, -RZ, R13.H0_H0 ;  /* 0x2000000dff057230 */ /* 0x000fe40000004100 */
[----:B------:R-:W-:Y:S02]  /*0dc0*/  HADD2.F32 R13, -RZ, R14.H1_H1 ;  /* 0x3000000eff0d7230 */ /* 0x000fe40000004100 */
[----:B------:R-:W-:Y:S02]  /*0dd0*/  HADD2.F32 R12, -RZ, R14.H0_H0 ;  /* 0x2000000eff0c7230 */ /* 0x000fe40000004100 */
[----:B------:R-:W-:Y:S02]  /*0de0*/  HADD2.F32 R2, -RZ, R15.H1_H1 ;  /* 0x3000000fff027230 */ /* 0x000fe40000004100 */
[----:B------:R-:W-:-:S02]  /*0df0*/  HADD2.F32 R14, -RZ, R15.H0_H0 ;  /* 0x2000000fff0e7230 */ /* 0x000fc40000004100 */
[C---:B------:R-:W-:Y:S01]  /*0e00*/  FMUL R15, R22.reuse, R24 ;  /* 0x00000018160f7220 */ /* 0x040fe20000400000 */
[----:B------:R-:W-:-:S03]  /*0e10*/  FMUL R3, R22, R3 ;  /* 0x0000000316037220 */ /* 0x000fc60000400000 */
[----:B------:R-:W-:Y:S01]  /*0e20*/  FMUL R6, R6, R15 ;  /* 0x0000000f06067220 */ /* 0x000fe20000400000 */
[----:B------:R-:W-:Y:S01]  /*0e30*/  FMUL R15, R22, R29 ;  /* 0x0000001d160f7220 */ /* 0x000fe20000400000 */
[----:B------:R-:W-:-:S03]  /*0e40*/  FMUL R12, R12, R3 ;  /* 0x000000030c0c7220 */ /* 0x000fc60000400000 */
[----:B------:R-:W-:Y:S02]  /*0e50*/  FMUL R15, R2, R15 ;  /* 0x0000000f020f7220 */ /* 0x000fe40000400000 */
[----:B------:R-:W0:Y:S01]  /*0e60*/  LDC.64 R2, c[0x0][0x238] ;  /* 0x00008e00ff027b82 */ /* 0x000e220000000a00 */
[C---:B-1----:R-:W-:Y:S01]  /*0e70*/  FMUL R20, R22.reuse, R33 ;  /* 0x0000002116147220 */ /* 0x042fe20000400000 */
[----:B------:R-:W-:-:S03]  /*0e80*/  FMUL R27, R22, R27 ;  /* 0x0000001b161b7220 */ /* 0x000fc60000400000 */
[----:B------:R-:W-:Y:S01]  /*0e90*/  FMUL R7, R7, R20 ;  /* 0x0000001407077220 */ /* 0x000fe20000400000 */
[C---:B------:R-:W-:Y:S01]  /*0ea0*/  FMUL R20, R22.reuse, R23 ;  /* 0x0000001716147220 */ /* 0x040fe20000400000 */
[----:B-----5:R-:W-:Y:S02]  /*0eb0*/  HADD2.F32 R23, -RZ, R9.H0_H0 ;  /* 0x20000009ff177230 */ /* 0x020fe40000004100 */
[C---:B------:R-:W-:Y:S01]  /*0ec0*/  FMUL R35, R22.reuse, R35 ;  /* 0x0000002316237220 */ /* 0x040fe20000400000 */
[----:B------:R-:W-:Y:S01]  /*0ed0*/  FMUL R28, R22, R37 ;  /* 0x00000025161c7220 */ /* 0x000fe20000400000 */
[----:B------:R-:W-:Y:S02]  /*0ee0*/  HADD2.F32 R9, -RZ, R9.H1_H1 ;  /* 0x30000009ff097230 */ /* 0x000fe40000004100 */
[----:B------:R-:W-:Y:S02]  /*0ef0*/  HADD2.F32 R33, -RZ, R11.H0_H0 ;  /* 0x2000000bff217230 */ /* 0x000fe40000004100 */
[----:B------:R-:W-:Y:S01]  /*0f00*/  FMUL R14, R14, R27 ;  /* 0x0000001b0e0e7220 */ /* 0x000fe20000400000 */
[----:B------:R-:W-:-:S02]  /*0f10*/  HADD2.F32 R29, -RZ, R10.H0_H0 ;  /* 0x2000000aff1d7230 */ /* 0x000fc40000004100 */
[----:B------:R-:W-:Y:S02]  /*0f20*/  HADD2.F32 R31, -RZ, R10.H1_H1 ;  /* 0x3000000aff1f7230 */ /* 0x000fe40000004100 */
[----:B------:R-:W-:Y:S02]  /*0f30*/  HADD2.F32 R11, -RZ, R11.H1_H1 ;  /* 0x3000000bff0b7230 */ /* 0x000fe40000004100 */
[----:B------:R-:W-:Y:S01]  /*0f40*/  FMUL R4, R4, R35 ;  /* 0x0000002304047220 */ /* 0x000fe20000400000 */
[----:B------:R-:W-:Y:S02]  /*0f50*/  HADD2.F32 R27, -RZ, R8.H0_H0 ;  /* 0x20000008ff1b7230 */ /* 0x000fe40000004100 */
[----:B------:R-:W-:Y:S01]  /*0f60*/  FMUL R5, R5, R28 ;  /* 0x0000001c05057220 */ /* 0x000fe20000400000 */
[----:B------:R-:W-:Y:S02]  /*0f70*/  HADD2.F32 R21, -RZ, R8.H1_H1 ;  /* 0x30000008ff157230 */ /* 0x000fe40000004100 */
[----:B------:R-:W-:Y:S01]  /*0f80*/  FMUL R13, R13, R20 ;  /* 0x000000140d0d7220 */ /* 0x000fe20000400000 */
[----:B------:R-:W-:Y:S01]  /*0f90*/  FMUL R24, R22, R9 ;  /* 0x0000000916187220 */ /* 0x000fe20000400000 */
[----:B----4-:R-:W-:-:S02]  /*0fa0*/  HADD2.F32 R10, -RZ, R18.H1_H1 ;  /* 0x30000012ff0a7230 */ /* 0x010fc40000004100 */
[C---:B------:R-:W-:Y:S01]  /*0fb0*/  FMUL R20, R22.reuse, R29 ;  /* 0x0000001d16147220 */ /* 0x040fe20000400000 */
[C---:B------:R-:W-:Y:S01]  /*0fc0*/  FMUL R9, R22.reuse, R31 ;  /* 0x0000001f16097220 */ /* 0x040fe20000400000 */
[C---:B------:R-:W-:Y:S01]  /*0fd0*/  FMUL R8, R22.reuse, R11 ;  /* 0x0000000b16087220 */ /* 0x040fe20000400000 */
[----:B------:R-:W-:Y:S02]  /*0fe0*/  HADD2.F32 R28, -RZ, R16.H1_H1 ;  /* 0x30000010ff1c7230 */ /* 0x000fe40000004100 */
[C---:B------:R-:W-:Y:S01]  /*0ff0*/  FMUL R21, R22.reuse, R21 ;  /* 0x0000001516157220 */ /* 0x040fe20000400000 */
[----:B------:R-:W-:Y:S02]  /*1000*/  HADD2.F32 R29, -RZ, R17.H1_H1 ;  /* 0x30000011ff1d7230 */ /* 0x000fe40000004100 */
[C---:B------:R-:W-:Y:S01]  /*1010*/  FMUL R27, R22.reuse, R27 ;  /* 0x0000001b161b7220 */ /* 0x040fe20000400000 */
[----:B------:R-:W-:Y:S02]  /*1020*/  HADD2.F32 R30, -RZ, R17.H0_H0 ;  /* 0x20000011ff1e7230 */ /* 0x000fe40000004100 */
[----:B------:R-:W-:Y:S01]  /*1030*/  FMUL R23, R22, R23 ;  /* 0x0000001716177220 */ /* 0x000fe20000400000 */
[----:B------:R-:W-:-:S02]  /*1040*/  HADD2.F32 R11, -RZ, R19.H1_H1 ;  /* 0x30000013ff0b7230 */ /* 0x000fc40000004100 */
[----:B------:R-:W-:Y:S01]  /*1050*/  FMUL R22, R22, R33 ;  /* 0x0000002116167220 */ /* 0x000fe20000400000 */
[----:B------:R-:W-:Y:S01]  /*1060*/  HADD2.F32 R16, -RZ, R16.H0_H0 ;  /* 0x20000010ff107230 */ /* 0x000fe20000004100 */
[----:B------:R-:W-:Y:S01]  /*1070*/  F2FP.F16.F32.PACK_AB R4, R4, R7 ;  /* 0x000000070404723e */ /* 0x000fe200000000ff */
[----:B------:R-:W-:Y:S01]  /*1080*/  HADD2.F32 R17, -RZ, R18.H0_H0 ;  /* 0x20000012ff117230 */ /* 0x000fe20000004100 */
[----:B------:R-:W-:Y:S01]  /*1090*/  F2FP.F16.F32.PACK_AB R5, R6, R5 ;  /* 0x000000050605723e */ /* 0x000fe200000000ff */
[----:B------:R-:W-:Y:S01]  /*10a0*/  HADD2.F32 R19, -RZ, R19.H0_H0 ;  /* 0x20000013ff137230 */ /* 0x000fe20000004100 */
[----:B------:R-:W-:Y:S01]  /*10b0*/  F2FP.F16.F32.PACK_AB R6, R13, R12 ;  /* 0x0000000c0d06723e */ /* 0x000fe200000000ff */
[----:B0-----:R-:W-:Y:S01]  /*10c0*/  IMAD.WIDE R2, R0, 0x2, R2 ;  /* 0x0000000200027825 */ /* 0x001fe200078e0202 */
[----:B------:R-:W-:-:S03]  /*10d0*/  F2FP.F16.F32.PACK_AB R7, R15, R14 ;  /* 0x0000000e0f07723e */ /* 0x000fc600000000ff */
[----:B------:R-:W-:Y:S01]  /*10e0*/  FMUL R0, R10, R9 ;  /* 0x000000090a007220 */ /* 0x000fe20000400000 */
[----:B------:R-:W-:Y:S01]  /*10f0*/  IADD3 R10, P0, R25, UR4, RZ ;  /* 0x00000004190a7c10 */ /* 0x000fe2000ff1e0ff */
[----:B------:R-:W-:Y:S01]  /*1100*/  FMUL R16, R16, R27 ;  /* 0x0000001b10107220 */ /* 0x000fe20000400000 */
[----:B------:R-:W-:Y:S01]  /*1110*/  FMUL R21, R28, R21 ;  /* 0x000000151c157220 */ /* 0x000fe20000400000 */
[----:B------:R-:W-:Y:S01]  /*1120*/  FMUL R23, R30, R23 ;  /* 0x000000171e177220 */ /* 0x000fe20000400000 */
[----:B------:R-:W-:Y:S01]  /*1130*/  FMUL R24, R29, R24 ;  /* 0x000000181d187220 */ /* 0x000fe20000400000 */
[----:B------:R-:W-:Y:S01]  /*1140*/  FMUL R17, R17, R20 ;  /* 0x0000001411117220 */ /* 0x000fe20000400000 */
[----:B------:R-:W-:Y:S01]  /*1150*/  FMUL R19, R19, R22 ;  /* 0x0000001613137220 */ /* 0x000fe20000400000 */
[----:B------:R-:W-:Y:S01]  /*1160*/  FMUL R8, R11, R8 ;  /* 0x000000080b087220 */ /* 0x000fe20000400000 */
[----:B------:R0:W-:Y:S01]  /*1170*/  @!P1 STG.E.128 desc[UR6][R2.64], R4 ;  /* 0x0000000402009986 */ /* 0x0001e2000c101d06 */
[----:B------:R-:W-:-:S02]  /*1180*/  IADD3.X R11, R26, UR5, RZ, P0, !PT ;  /* 0x000000051a0b7c10 */ /* 0x000fc400087fe4ff */
[----:B------:R-:W-:Y:S02]  /*1190*/  F2FP.F16.F32.PACK_AB R12, R21, R16 ;  /* 0x00000010150c723e */ /* 0x000fe400000000ff */
[----:B------:R-:W-:Y:S02]  /*11a0*/  F2FP.F16.F32.PACK_AB R13, R24, R23 ;  /* 0x00000017180d723e */ /* 0x000fe400000000ff */
[----:B------:R-:W-:Y:S02]  /*11b0*/  F2FP.F16.F32.PACK_AB R14, R0, R17 ;  /* 0x00000011000e723e */ /* 0x000fe400000000ff */
[----:B------:R-:W-:Y:S01]  /*11c0*/  F2FP.F16.F32.PACK_AB R15, R8, R19 ;  /* 0x00000013080f723e */ /* 0x000fe200000000ff */
[----:B0-----:R-:W-:Y:S06]  /*11d0*/  @P1 EXIT ;  /* 0x000000000000194d */ /* 0x001fec0003800000 */
[----:B------:R-:W-:Y:S01]  /*11e0*/  STG.E.128 desc[UR6][R10.64+0x1000], R12 ;  /* 0x0010000c0a007986 */ /* 0x000fe2000c101d06 */
[----:B------:R-:W-:Y:S05]  /*11f0*/  EXIT ;  /* 0x000000000000794d */ /* 0x000fea0003800000 */
.L_x_0:
[----:B------:R-:W-:-:S00]  /*1200*/  BRA `(.L_x_0) ;  /* 0xfffffffc00fc7947 */ /* 0x000fc0000383ffff */
[----:B------:R-:W-:-:S00]  /*1210*/  NOP ;  /* 0x0000000000007918 */ /* 0x000fc00000000000 */
        /* <DEDUP_REMOVED lines=14> */
.L_x_1:


//--------------------- .nv.global.init           --------------------------
	.section	.nv.global.init,"aw",@progbits
.nv.global.init:
	.type		_$_str,@object
	.size		_$_str,(.L_0 - _$_str)
_$_str:
        /*0000*/ 	.byte	0x5f, 0x5f, 0x43, 0x55, 0x44, 0x41, 0x5f, 0x46, 0x54, 0x5a, 0x00
.L_0:


//--------------------- .nv.shared.triton_red_fused__to_copy_add_mean_mul_pow_rsqrt_8 --------------------------
	.section	.nv.shared.triton_red_fused__to_copy_add_mean_mul_pow_rsqrt_8,"aw",@nobits
	.sectionflags	@""
	.align	16
	.zero		1024


//--------------------- .nv.constant0.triton_red_fused__to_copy_add_mean_mul_pow_rsqrt_8 --------------------------
	.section	.nv.constant0.triton_red_fused__to_copy_add_mean_mul_pow_rsqrt_8,"a",@progbits
	.sectionflags	@""
	.align	4
.nv.constant0.triton_red_fused__to_copy_add_mean_mul_pow_rsqrt_8:
	.zero		592
